//
// Generated by NVIDIA NVVM Compiler
//
// Compiler Build ID: CL-36424714
// Cuda compilation tools, release 13.0, V13.0.88
// Based on NVVM 20.0.0
//

.version 9.0
.target sm_100
.address_size 64

	// .globl	_Z2k1Pi
.extern .func  (.param .b32 func_retval0) vprintf
(
	.param .b64 vprintf_param_0,
	.param .b64 vprintf_param_1
)
;
.global .align 1 .b8 $str[24] = {84, 104, 114, 101, 97, 100, 32, 37, 100, 32, 115, 117, 99, 99, 101, 101, 100, 101, 100, 32, 49, 46, 10};
.global .align 1 .b8 $str$1[25] = {84, 104, 114, 101, 97, 100, 32, 37, 100, 32, 115, 117, 99, 99, 101, 101, 100, 101, 100, 32, 50, 46, 32, 10};
.global .align 1 .b8 $str$2[24] = {84, 104, 114, 101, 97, 100, 32, 37, 100, 32, 115, 117, 99, 99, 101, 101, 100, 101, 100, 32, 51, 46, 10};

.visible .entry _Z2k1Pi(
	.param .u64 .ptr .align 1 _Z2k1Pi_param_0
)
{
	.local .align 8 .b8 	__local_depot0[8];
	.reg .b64 	%SP;
	.reg .b64 	%SPL;
	.reg .pred 	%p<4>;
	.reg .b32 	%r<13>;
	.reg .b64 	%rd<14>;

	mov.u64 	%SPL, __local_depot0;
	cvta.local.u64 	%SP, %SPL;
	ld.param.u64 	%rd3, [_Z2k1Pi_param_0];
	cvta.to.global.u64 	%rd1, %rd3;
	add.u64 	%rd4, %SP, 0;
	add.u64 	%rd2, %SPL, 0;
	mov.u32 	%r1, %tid.x;
	add.s32 	%r2, %r1, 1;
	atom.relaxed.global.cas.b32 	%r3, [%rd1], 0, %r2;
	setp.ne.s32 	%p1, %r3, 0;
	@%p1 bra 	$L__BB0_2;
	st.local.u32 	[%rd2], %r1;
	mov.u64 	%rd5, $str;
	cvta.global.u64 	%rd6, %rd5;
	{ // callseq 0, 0
	.param .b64 param0;
	st.param.b64 	[param0], %rd6;
	.param .b64 param1;
	st.param.b64 	[param1], %rd4;
	.param .b32 retval0;
	call.uni (retval0), 
	vprintf, 
	(
	param0, 
	param1
	);
	ld.param.b32 	%r4, [retval0];
	} // callseq 0
$L__BB0_2:
	atom.relaxed.global.cas.b32 	%r6, [%rd1], 0, %r2;
	setp.ne.s32 	%p2, %r6, 0;
	@%p2 bra 	$L__BB0_4;
	st.local.u32 	[%rd2], %r1;
	mov.u64 	%rd8, $str$1;
	cvta.global.u64 	%rd9, %rd8;
	{ // callseq 1, 0
	.param .b64 param0;
	st.param.b64 	[param0], %rd9;
	.param .b64 param1;
	st.param.b64 	[param1], %rd4;
	.param .b32 retval0;
	call.uni (retval0), 
	vprintf, 
	(
	param0, 
	param1
	);
	ld.param.b32 	%r7, [retval0];
	} // callseq 1
$L__BB0_4:
	add.s32 	%r9, %r1, -1;
	atom.relaxed.global.cas.b32 	%r10, [%rd1], 0, %r9;
	setp.ne.s32 	%p3, %r10, 0;
	@%p3 bra 	$L__BB0_6;
	st.local.u32 	[%rd2], %r1;
	mov.u64 	%rd11, $str$2;
	cvta.global.u64 	%rd12, %rd11;
	{ // callseq 2, 0
	.param .b64 param0;
	st.param.b64 	[param0], %rd12;
	.param .b64 param1;
	st.param.b64 	[param1], %rd4;
	.param .b32 retval0;
	call.uni (retval0), 
	vprintf, 
	(
	param0, 
	param1
	);
	ld.param.b32 	%r11, [retval0];
	} // callseq 2
$L__BB0_6:
	ret;

}


// ===== COMPILED SASS (sm_100) =====

	.target	sm_100

	.elftype	@"ET_EXEC"


//--------------------- .note.nv.tkinfo           --------------------------
	.section	.note.nv.tkinfo,"",@"SHT_NOTE"
	.sectionflags	@"SHF_NOTE_NV_TKINFO"
	.tkinfo
        /*0018*/ 	.word	0x00000002
        /*0030*/ 	.string	""
        /*0030*/ 	.string	"ptxas"
        /*0030*/ 	.string	"Cuda compilation tools, release 13.0, V13.0.88"
        /*0030*/ 	.string	"Build cuda_13.0.r13.0/compiler.36424714_0"
        /*0030*/ 	.string	"-arch sm_100 -m 64 "



//--------------------- .note.nv.cuinfo           --------------------------
	.section	.note.nv.cuinfo,"",@"SHT_NOTE"
	.sectionflags	@"SHF_NOTE_NV_CUINFO"
        /*0018*/ 	.short	0x0002
        /*001a*/ 	.short	0x0064
        /*001c*/ 	.short	0x0082
	.zero		2


//--------------------- .nv.info                  --------------------------
	.section	.nv.info,"",@"SHT_CUDA_INFO"
	.align	4


	//----- nvinfo : EIATTR_REGCOUNT
	.align		4
        /*0000*/ 	.byte	0x04, 0x2f
        /*0002*/ 	.short	(.L_4 - .L_3)
	.align		4
.L_3:
        /*0004*/ 	.word	index@(_Z2k1Pi)
        /*0008*/ 	.word	0x00000018


	//----- nvinfo : EIATTR_FRAME_SIZE
	.align		4
.L_4:
        /*000c*/ 	.byte	0x04, 0x11
        /*000e*/ 	.short	(.L_6 - .L_5)
	.align		4
.L_5:
        /*0010*/ 	.word	index@(_Z2k1Pi)
        /*0014*/ 	.word	0x00000008


	//----- nvinfo : EIATTR_MIN_STACK_SIZE
	.align		4
.L_6:
        /*0018*/ 	.byte	0x04, 0x12
        /*001a*/ 	.short	(.L_8 - .L_7)
	.align		4
.L_7:
        /*001c*/ 	.word	index@(_Z2k1Pi)
        /*0020*/ 	.word	0x00000008
.L_8:


//--------------------- .nv.compat                --------------------------
	.section	.nv.compat,"",@"SHT_CUDA_COMPAT_INFO"
	.align	4
        /*0000*/ 	.byte	0x02, 0x09, 0x00, 0x00, 0x02, 0x02, 0x01, 0x00, 0x02, 0x05, 0x05, 0x00, 0x03, 0x07, 0x01, 0x01
        /*0010*/ 	.byte	0x02, 0x03, 0x00, 0x00, 0x02, 0x06, 0x01, 0x00, 0x04, 0x0b, 0x08, 0x00, 0x09, 0x00, 0x00, 0x00
        /*0020*/ 	.byte	0x00, 0x00, 0x00, 0x00


//--------------------- .nv.info._Z2k1Pi          --------------------------
	.section	.nv.info._Z2k1Pi,"",@"SHT_CUDA_INFO"
	.sectionflags	@""
	.align	4


	//----- nvinfo : EIATTR_CUDA_API_VERSION
	.align		4
        /*0000*/ 	.byte	0x04, 0x37
        /*0002*/ 	.short	(.L_10 - .L_9)
.L_9:
        /*0004*/ 	.word	0x00000082


	//----- nvinfo : EIATTR_KPARAM_INFO
	.align		4
.L_10:
        /*0008*/ 	.byte	0x04, 0x17
        /*000a*/ 	.short	(.L_12 - .L_11)
.L_11:
        /*000c*/ 	.word	0x00000000
        /*0010*/ 	.short	0x0000
        /*0012*/ 	.short	0x0000
        /*0014*/ 	.byte	0x00, 0xf5, 0x21, 0x00


	//----- nvinfo : EIATTR_SPARSE_MMA_MASK
	.align		4
.L_12:
        /*0018*/ 	.byte	0x03, 0x50
        /*001a*/ 	.short	0x0000


	//----- nvinfo : EIATTR_MAXREG_COUNT
	.align		4
        /*001c*/ 	.byte	0x03, 0x1b
        /*001e*/ 	.short	0x00ff


	//----- nvinfo : EIATTR_EXTERNS
	.align		4
        /*0020*/ 	.byte	0x04, 0x0f
        /*0022*/ 	.short	(.L_14 - .L_13)


	//   ....[0]....
	.align		4
.L_13:
        /*0024*/ 	.word	index@(vprintf)


	//----- nvinfo : EIATTR_MERCURY_ISA_VERSION
	.align		4
.L_14:
        /*0028*/ 	.byte	0x03, 0x5f
        /*002a*/ 	.short	0x0101


	//----- nvinfo : EIATTR_VRC_CTA_INIT_COUNT
	.align		4
        /*002c*/ 	.byte	0x02, 0x4a
	.zero		1
	.zero		1


	//----- nvinfo : EIATTR_SYSCALL_OFFSETS
	.align		4
        /*0030*/ 	.byte	0x04, 0x46
        /*0032*/ 	.short	(.L_16 - .L_15)


	//   ....[0]....
.L_15:
        /*0034*/ 	.word	0x00000190


	//   ....[1]....
        /*0038*/ 	.word	0x000002c0


	//   ....[2]....
        /*003c*/ 	.word	0x000003f0


	//----- nvinfo : EIATTR_EXIT_INSTR_OFFSETS
	.align		4
.L_16:
        /*0040*/ 	.byte	0x04, 0x1c
        /*0042*/ 	.short	(.L_18 - .L_17)


	//   ....[0]....
.L_17:
        /*0044*/ 	.word	0x00000350


	//   ....[1]....
        /*0048*/ 	.word	0x00000400


	//----- nvinfo : EIATTR_CRS_STACK_SIZE
	.align		4
.L_18:
        /*004c*/ 	.byte	0x04, 0x1e
        /*004e*/ 	.short	(.L_20 - .L_19)
.L_19:
        /*0050*/ 	.word	0x00000000


	//----- nvinfo : EIATTR_CBANK_PARAM_SIZE
	.align		4
.L_20:
        /*0054*/ 	.byte	0x03, 0x19
        /*0056*/ 	.short	0x0008


	//----- nvinfo : EIATTR_PARAM_CBANK
	.align		4
        /*0058*/ 	.byte	0x04, 0x0a
        /*005a*/ 	.short	(.L_22 - .L_21)
	.align		4
.L_21:
        /*005c*/ 	.word	index@(.nv.constant0._Z2k1Pi)
        /*0060*/ 	.short	0x0380
        /*0062*/ 	.short	0x0008


	//----- nvinfo : EIATTR_SW_WAR
	.align		4
.L_22:
        /*0064*/ 	.byte	0x04, 0x36
        /*0066*/ 	.short	(.L_24 - .L_23)
.L_23:
        /*0068*/ 	.word	0x00000008
.L_24:


//--------------------- .nv.callgraph             --------------------------
	.section	.nv.callgraph,"",@"SHT_CUDA_CALLGRAPH"
	.align	4
	.sectionentsize	8
	.align		4
        /*0000*/ 	.word	0x00000000
	.align		4
        /*0004*/ 	.word	0xffffffff
	.align		4
        /*0008*/ 	.word	index@(_Z2k1Pi)
	.align		4
        /*000c*/ 	.word	index@(vprintf)
	.align		4
        /*0010*/ 	.word	0x00000000
	.align		4
        /*0014*/ 	.word	0xfffffffe
	.align		4
        /*0018*/ 	.word	0x00000000
	.align		4
        /*001c*/ 	.word	0xfffffffd
	.align		4
        /*0020*/ 	.word	0x00000000
	.align		4
        /*0024*/ 	.word	0xfffffffc


//--------------------- .nv.constant4             --------------------------
	.section	.nv.constant4,"a",@progbits
	.align	8
	.align		8
.nv.constant4:
        /*0000*/ 	.dword	vprintf
	.align		8
        /*0008*/ 	.dword	$str
	.align		8
        /*0010*/ 	.dword	$str$1
	.align		8
        /*0018*/ 	.dword	$str$2


//--------------------- .text._Z2k1Pi             --------------------------
	.section	.text._Z2k1Pi,"ax",@progbits
	.align	128
        .global         _Z2k1Pi
        .type           _Z2k1Pi,@function
        .size           _Z2k1Pi,(.L_x_6 - _Z2k1Pi)
        .other          _Z2k1Pi,@"STO_CUDA_ENTRY STV_DEFAULT"
_Z2k1Pi:
.text._Z2k1Pi:
[----:B------:R-:W0:Y:S01]  /*0000*/  LDC R1, c[0x0][0x37c] ;  /* 0x0000df00ff017b82 */ /* 0x000e220000000800 */
[----:B------:R-:W1:Y:S01]  /*0010*/  S2R R2, SR_TID.X ;  /* 0x0000000000027919 */ /* 0x000e620000002100 */
[----:B------:R-:W2:Y:S01]  /*0020*/  LDCU.64 UR4, c[0x0][0x380] ;  /* 0x00007000ff0477ac */ /* 0x000ea20008000a00 */
[----:B------:R-:W-:Y:S02]  /*0030*/  IMAD.MOV.U32 R18, RZ, RZ, RZ ;  /* 0x000000ffff127224 */ /* 0x000fe400078e00ff */
[----:B0-----:R-:W-:Y:S01]  /*0040*/  VIADD R1, R1, 0xfffffff8 ;  /* 0xfffffff801017836 */ /* 0x001fe20000000000 */
[----:B--2---:R-:W-:Y:S01]  /*0050*/  MOV R4, UR4 ;  /* 0x0000000400047c02 */ /* 0x004fe20008000f00 */
[----:B------:R-:W-:Y:S02]  /*0060*/  IMAD.U32 R5, RZ, RZ, UR5 ;  /* 0x00000005ff057e24 */ /* 0x000fe4000f8e00ff */
[----:B-1----:R-:W-:-:S05]  /*0070*/  VIADD R19, R2, 0x1 ;  /* 0x0000000102137836 */ /* 0x002fca0000000000 */
[----:B------:R-:W2:Y:S01]  /*0080*/  ATOMG.E.CAS.STRONG.GPU PT, R4, [R4], R18, R19 ;  /* 0x00000012040473a9 */ /* 0x000ea200001ee113 */
[----:B------:R-:W0:Y:S01]  /*0090*/  LDCU UR4, c[0x0][0x2f8] ;  /* 0x00005f00ff0477ac */ /* 0x000e220008000800 */
[----:B------:R-:W-:Y:S01]  /*00a0*/  BSSY.RECONVERGENT B6, `(.L_x_0) ;  /* 0x0000010000067945 */ /* 0x000fe20003800200 */
[----:B------:R-:W1:Y:S01]  /*00b0*/  LDCU UR5, c[0x0][0x2fc] ;  /* 0x00005f80ff0577ac */ /* 0x000e620008000800 */
[----:B0-----:R-:W-:-:S04]  /*00c0*/  IADD3 R17, P1, PT, R1, UR4, RZ ;  /* 0x0000000401117c10 */ /* 0x001fc8000ff3e0ff */
[----:B-1----:R-:W-:Y:S02]  /*00d0*/  IADD3.X R16, PT, PT, RZ, UR5, RZ, P1, !PT ;  /* 0x00000005ff107c10 */ /* 0x002fe40008ffe4ff */
[----:B--2---:R-:W-:-:S13]  /*00e0*/  ISETP.NE.AND P0, PT, R4, RZ, PT ;  /* 0x000000ff0400720c */ /* 0x004fda0003f05270 */
[----:B------:R-:W-:Y:S05]  /*00f0*/  @P0 BRA `(.L_x_1) ;  /* 0x0000000000280947 */ /* 0x000fea0003800000 */
[----:B------:R-:W-:Y:S01]  /*0100*/  MOV R0, 0x0 ;  /* 0x0000000000007802 */ /* 0x000fe20000000f00 */
[----:B------:R0:W-:Y:S01]  /*0110*/  STL [R1], R2 ;  /* 0x0000000201007387 */ /* 0x0001e20000100800 */
[----:B------:R-:W1:Y:S01]  /*0120*/  LDCU.64 UR4, c[0x4][0x8] ;  /* 0x01000100ff0477ac */ /* 0x000e620008000a00 */
[----:B------:R-:W-:Y:S01]  /*0130*/  MOV R6, R17 ;  /* 0x0000001100067202 */ /* 0x000fe20000000f00 */
[----:B------:R0:W2:Y:S01]  /*0140*/  LDC.64 R8, c[0x4][R0] ;  /* 0x0100000000087b82 */ /* 0x0000a20000000a00 */
[----:B------:R-:W-:Y:S02]  /*0150*/  IMAD.MOV.U32 R7, RZ, RZ, R16 ;  /* 0x000000ffff077224 */ /* 0x000fe400078e0010 */
[----:B-1----:R-:W-:Y:S02]  /*0160*/  IMAD.U32 R4, RZ, RZ, UR4 ;  /* 0x00000004ff047e24 */ /* 0x002fe4000f8e00ff */
[----:B0-----:R-:W-:-:S07]  /*0170*/  IMAD.U32 R5, RZ, RZ, UR5 ;  /* 0x00000005ff057e24 */ /* 0x001fce000f8e00ff */
[----:B------:R-:W-:-:S07]  /*0180*/  LEPC R20, `(.L_x_1) ;  /* 0x000000001014794e */ /* 0x000fce0000000000 */
[----:B--2---:R-:W-:Y:S05]  /*0190*/  CALL.ABS.NOINC R8 ;  /* 0x0000000008007343 */ /* 0x004fea0003c00000 */
.L_x_1:
[----:B------:R-:W-:Y:S05]  /*01a0*/  BSYNC.RECONVERGENT B6 ;  /* 0x0000000000067941 */ /* 0x000fea0003800200 */
.L_x_0:
[----:B------:R-:W0:Y:S01]  /*01b0*/  LDCU.64 UR4, c[0x0][0x380] ;  /* 0x00007000ff0477ac */ /* 0x000e220008000a00 */
[----:B------:R-:W-:Y:S01]  /*01c0*/  IMAD.MOV.U32 R18, RZ, RZ, RZ ;  /* 0x000000ffff127224 */ /* 0x000fe200078e00ff */
[----:B0-----:R-:W-:Y:S01]  /*01d0*/  MOV R4, UR4 ;  /* 0x0000000400047c02 */ /* 0x001fe20008000f00 */
[----:B------:R-:W-:-:S05]  /*01e0*/  IMAD.U32 R5, RZ, RZ, UR5 ;  /* 0x00000005ff057e24 */ /* 0x000fca000f8e00ff */
[----:B------:R-:W2:Y:S01]  /*01f0*/  ATOMG.E.CAS.STRONG.GPU PT, R4, [R4], R18, R19 ;  /* 0x00000012040473a9 */ /* 0x000ea200001ee113 */
[----:B------:R-:W-:Y:S01]  /*0200*/  BSSY.RECONVERGENT B6, `(.L_x_2) ;  /* 0x000000d000067945 */ /* 0x000fe20003800200 */
[----:B--2---:R-:W-:-:S13]  /*0210*/  ISETP.NE.AND P0, PT, R4, RZ, PT ;  /* 0x000000ff0400720c */ /* 0x004fda0003f05270 */
[----:B------:R-:W-:Y:S05]  /*0220*/  @P0 BRA `(.L_x_3) ;  /* 0x0000000000280947 */ /* 0x000fea0003800000 */
[----:B------:R-:W-:Y:S01]  /*0230*/  MOV R0, 0x0 ;  /* 0x0000000000007802 */ /* 0x000fe20000000f00 */
[----:B------:R0:W-:Y:S01]  /*0240*/  STL [R1], R2 ;  /* 0x0000000201007387 */ /* 0x0001e20000100800 */
[----:B------:R-:W1:Y:S01]  /*0250*/  LDCU.64 UR4, c[0x4][0x10] ;  /* 0x01000200ff0477ac */ /* 0x000e620008000a00 */
[----:B------:R-:W-:Y:S01]  /*0260*/  IMAD.MOV.U32 R6, RZ, RZ, R17 ;  /* 0x000000ffff067224 */ /* 0x000fe200078e0011 */
[----:B------:R0:W2:Y:S01]  /*0270*/  LDC.64 R8, c[0x4][R0] ;  /* 0x0100000000087b82 */ /* 0x0000a20000000a00 */
[----:B------:R-:W-:Y:S02]  /*0280*/  IMAD.MOV.U32 R7, RZ, RZ, R16 ;  /* 0x000000ffff077224 */ /* 0x000fe400078e0010 */
[----:B-1----:R-:W-:Y:S01]  /*0290*/  IMAD.U32 R4, RZ, RZ, UR4 ;  /* 0x00000004ff047e24 */ /* 0x002fe2000f8e00ff */
[----:B0-----:R-:W-:-:S07]  /*02a0*/  MOV R5, UR5 ;  /* 0x0000000500057c02 */ /* 0x001fce0008000f00 */
[----:B------:R-:W-:-:S07]  /*02b0*/  LEPC R20, `(.L_x_3) ;  /* 0x000000001014794e */ /* 0x000fce0000000000 */
[----:B--2---:R-:W-:Y:S05]  /*02c0*/  CALL.ABS.NOINC R8 ;  /* 0x0000000008007343 */ /* 0x004fea0003c00000 */
.L_x_3:
[----:B------:R-:W-:Y:S05]  /*02d0*/  BSYNC.RECONVERGENT B6 ;  /* 0x0000000000067941 */ /* 0x000fea0003800200 */
.L_x_2:
[----:B------:R-:W0:Y:S01]  /*02e0*/  LDCU.64 UR4, c[0x0][0x380] ;  /* 0x00007000ff0477ac */ /* 0x000e220008000a00 */
[----:B------:R-:W-:Y:S01]  /*02f0*/  IADD3 R7, PT, PT, R2, -0x1, RZ ;  /* 0xffffffff02077810 */ /* 0x000fe20007ffe0ff */
[----:B------:R-:W-:Y:S02]  /*0300*/  IMAD.MOV.U32 R6, RZ, RZ, RZ ;  /* 0x000000ffff067224 */ /* 0x000fe400078e00ff */
[----:B0-----:R-:W-:Y:S01]  /*0310*/  IMAD.U32 R4, RZ, RZ, UR4 ;  /* 0x00000004ff047e24 */ /* 0x001fe2000f8e00ff */
[----:B------:R-:W-:-:S05]  /*0320*/  MOV R5, UR5 ;  /* 0x0000000500057c02 */ /* 0x000fca0008000f00 */
[----:B------:R-:W2:Y:S02]  /*0330*/  ATOMG.E.CAS.STRONG.GPU PT, R4, [R4], R6, R7 ;  /* 0x00000006040473a9 */ /* 0x000ea400001ee107 */
[----:B--2---:R-:W-:-:S13]  /*0340*/  ISETP.NE.AND P0, PT, R4, RZ, PT ;  /* 0x000000ff0400720c */ /* 0x004fda0003f05270 */
[----:B------:R-:W-:Y:S05]  /*0350*/  @P0 EXIT ;  /* 0x000000000000094d */ /* 0x000fea0003800000 */
[----:B------:R-:W-:Y:S01]  /*0360*/  MOV R0, 0x0 ;  /* 0x0000000000007802 */ /* 0x000fe20000000f00 */
[----:B------:R0:W-:Y:S01]  /*0370*/  STL [R1], R2 ;  /* 0x0000000201007387 */ /* 0x0001e20000100800 */
[----:B------:R-:W1:Y:S01]  /*0380*/  LDCU.64 UR4, c[0x4][0x18] ;  /* 0x01000300ff0477ac */ /* 0x000e620008000a00 */
[----:B------:R-:W-:Y:S01]  /*0390*/  IMAD.MOV.U32 R6, RZ, RZ, R17 ;  /* 0x000000ffff067224 */ /* 0x000fe200078e0011 */
[----:B------:R0:W2:Y:S01]  /*03a0*/  LDC.64 R8, c[0x4][R0] ;  /* 0x0100000000087b82 */ /* 0x0000a20000000a00 */
[----:B------:R-:W-:Y:S01]  /*03b0*/  MOV R7, R16 ;  /* 0x0000001000077202 */ /* 0x000fe20000000f00 */
[----:B-1----:R-:W-:Y:S01]  /*03c0*/  IMAD.U32 R4, RZ, RZ, UR4 ;  /* 0x00000004ff047e24 */ /* 0x002fe2000f8e00ff */
[----:B0-----:R-:W-:-:S07]  /*03d0*/  MOV R5, UR5 ;  /* 0x0000000500057c02 */ /* 0x001fce0008000f00 */
[----:B------:R-:W-:-:S07]  /*03e0*/  LEPC R20, `(.L_x_4) ;  /* 0x000000001014794e */ /* 0x000fce0000000000 */
[----:B--2---:R-:W-:Y:S05]  /*03f0*/  CALL.ABS.NOINC R8 ;  /* 0x0000000008007343 */ /* 0x004fea0003c00000 */
.L_x_4:
[----:B------:R-:W-:Y:S05]  /*0400*/  EXIT ;  /* 0x000000000000794d */ /* 0x000fea0003800000 */
.L_x_5:
[----:B------:R-:W-:-:S00]  /*0410*/  BRA `(.L_x_5) ;  /* 0xfffffffc00fc7947 */ /* 0x000fc0000383ffff */
[----:B------:R-:W-:-:S00]  /*0420*/  NOP ;  /* 0x0000000000007918 */ /* 0x000fc00000000000 */
        /* <DEDUP_REMOVED lines=13> */
.L_x_6:


//--------------------- .nv.global.init           --------------------------
	.section	.nv.global.init,"aw",@progbits
.nv.global.init:
	.type		$str$2,@object
	.size		$str$2,($str - $str$2)
$str$2:
        /*0000*/ 	.byte	0x54, 0x68, 0x72, 0x65, 0x61, 0x64, 0x20, 0x25, 0x64, 0x20, 0x73, 0x75, 0x63, 0x63, 0x65, 0x65
        /*0010*/ 	.byte	0x64, 0x65, 0x64, 0x20, 0x33, 0x2e, 0x0a, 0x00
	.type		$str,@object
	.size		$str,($str$1 - $str)
$str:
        /*0018*/ 	.byte	0x54, 0x68, 0x72, 0x65, 0x61, 0x64, 0x20, 0x25, 0x64, 0x20, 0x73, 0x75, 0x63, 0x63, 0x65, 0x65
        /*0028*/ 	.byte	0x64, 0x65, 0x64, 0x20, 0x31, 0x2e, 0x0a, 0x00
	.type		$str$1,@object
	.size		$str$1,(.L_1 - $str$1)
$str$1:
        /*0030*/ 	.byte	0x54, 0x68, 0x72, 0x65, 0x61, 0x64, 0x20, 0x25, 0x64, 0x20, 0x73, 0x75, 0x63, 0x63, 0x65, 0x65
        /*0040*/ 	.byte	0x64, 0x65, 0x64, 0x20, 0x32, 0x2e, 0x20, 0x0a, 0x00
.L_1:


//--------------------- .nv.shared.reserved.0     --------------------------
	.section	.nv.shared.reserved.0,"aw",@nobits
	.weak		__nv_reservedSMEM_offset_0_alias
	.size		__nv_reservedSMEM_offset_0_alias, 0, 64
	.other		__nv_reservedSMEM_offset_0_alias,@"STO_CUDA_RESERVED_SHARED STV_DEFAULT"
__nv_reservedSMEM_offset_0_alias:
	.zero		0
	.zero		64


//--------------------- .nv.constant0._Z2k1Pi     --------------------------
	.section	.nv.constant0._Z2k1Pi,"a",@progbits
	.sectionflags	@""
	.align	4
.nv.constant0._Z2k1Pi:
	.zero		904


//--------------------- SYMBOLS --------------------------

	.type		.nv.reservedSmem.offset0,@object
	.size		.nv.reservedSmem.offset0,0x4
	.type		vprintf,@function
